//
// Generated by NVIDIA NVVM Compiler
//
// Compiler Build ID: CL-36424714
// Cuda compilation tools, release 13.0, V13.0.88
// Based on NVVM 20.0.0
//

.version 9.0
.target sm_100
.address_size 64

	// .globl	_Z6kernelv
.extern .func  (.param .b32 func_retval0) vprintf
(
	.param .b64 vprintf_param_0,
	.param .b64 vprintf_param_1
)
;
.global .align 1 .b8 $str[10] = {37, 100, 120, 37, 100, 61, 37, 100, 10};

.visible .entry _Z6kernelv()
{
	.local .align 8 .b8 	__local_depot0[16];
	.reg .b64 	%SP;
	.reg .b64 	%SPL;
	.reg .b32 	%r<199>;
	.reg .b64 	%rd<5>;

	mov.u64 	%SPL, __local_depot0;
	cvta.local.u64 	%SP, %SPL;
	add.u64 	%rd1, %SP, 0;
	add.u64 	%rd2, %SPL, 0;
	mov.b32 	%r1, 1;
	st.local.v2.u32 	[%rd2], {%r1, %r1};
	st.local.u32 	[%rd2+8], %r1;
	mov.u64 	%rd3, $str;
	cvta.global.u64 	%rd4, %rd3;
	{ // callseq 0, 0
	.param .b64 param0;
	st.param.b64 	[param0], %rd4;
	.param .b64 param1;
	st.param.b64 	[param1], %rd1;
	.param .b32 retval0;
	call.uni (retval0), 
	vprintf, 
	(
	param0, 
	param1
	);
	ld.param.b32 	%r2, [retval0];
	} // callseq 0
	mov.b32 	%r4, 2;
	st.local.v2.u32 	[%rd2], {%r1, %r4};
	st.local.u32 	[%rd2+8], %r4;
	{ // callseq 1, 0
	.param .b64 param0;
	st.param.b64 	[param0], %rd4;
	.param .b64 param1;
	st.param.b64 	[param1], %rd1;
	.param .b32 retval0;
	call.uni (retval0), 
	vprintf, 
	(
	param0, 
	param1
	);
	ld.param.b32 	%r5, [retval0];
	} // callseq 1
	mov.b32 	%r7, 3;
	st.local.v2.u32 	[%rd2], {%r1, %r7};
	st.local.u32 	[%rd2+8], %r7;
	{ // callseq 2, 0
	.param .b64 param0;
	st.param.b64 	[param0], %rd4;
	.param .b64 param1;
	st.param.b64 	[param1], %rd1;
	.param .b32 retval0;
	call.uni (retval0), 
	vprintf, 
	(
	param0, 
	param1
	);
	ld.param.b32 	%r8, [retval0];
	} // callseq 2
	mov.b32 	%r10, 4;
	st.local.v2.u32 	[%rd2], {%r1, %r10};
	st.local.u32 	[%rd2+8], %r10;
	{ // callseq 3, 0
	.param .b64 param0;
	st.param.b64 	[param0], %rd4;
	.param .b64 param1;
	st.param.b64 	[param1], %rd1;
	.param .b32 retval0;
	call.uni (retval0), 
	vprintf, 
	(
	param0, 
	param1
	);
	ld.param.b32 	%r11, [retval0];
	} // callseq 3
	mov.b32 	%r13, 5;
	st.local.v2.u32 	[%rd2], {%r1, %r13};
	st.local.u32 	[%rd2+8], %r13;
	{ // callseq 4, 0
	.param .b64 param0;
	st.param.b64 	[param0], %rd4;
	.param .b64 param1;
	st.param.b64 	[param1], %rd1;
	.param .b32 retval0;
	call.uni (retval0), 
	vprintf, 
	(
	param0, 
	param1
	);
	ld.param.b32 	%r14, [retval0];
	} // callseq 4
	mov.b32 	%r16, 6;
	st.local.v2.u32 	[%rd2], {%r1, %r16};
	st.local.u32 	[%rd2+8], %r16;
	{ // callseq 5, 0
	.param .b64 param0;
	st.param.b64 	[param0], %rd4;
	.param .b64 param1;
	st.param.b64 	[param1], %rd1;
	.param .b32 retval0;
	call.uni (retval0), 
	vprintf, 
	(
	param0, 
	param1
	);
	ld.param.b32 	%r17, [retval0];
	} // callseq 5
	mov.b32 	%r19, 7;
	st.local.v2.u32 	[%rd2], {%r1, %r19};
	st.local.u32 	[%rd2+8], %r19;
	{ // callseq 6, 0
	.param .b64 param0;
	st.param.b64 	[param0], %rd4;
	.param .b64 param1;
	st.param.b64 	[param1], %rd1;
	.param .b32 retval0;
	call.uni (retval0), 
	vprintf, 
	(
	param0, 
	param1
	);
	ld.param.b32 	%r20, [retval0];
	} // callseq 6
	mov.b32 	%r22, 8;
	st.local.v2.u32 	[%rd2], {%r1, %r22};
	st.local.u32 	[%rd2+8], %r22;
	{ // callseq 7, 0
	.param .b64 param0;
	st.param.b64 	[param0], %rd4;
	.param .b64 param1;
	st.param.b64 	[param1], %rd1;
	.param .b32 retval0;
	call.uni (retval0), 
	vprintf, 
	(
	param0, 
	param1
	);
	ld.param.b32 	%r23, [retval0];
	} // callseq 7
	mov.b32 	%r25, 9;
	st.local.v2.u32 	[%rd2], {%r1, %r25};
	st.local.u32 	[%rd2+8], %r25;
	{ // callseq 8, 0
	.param .b64 param0;
	st.param.b64 	[param0], %rd4;
	.param .b64 param1;
	st.param.b64 	[param1], %rd1;
	.param .b32 retval0;
	call.uni (retval0), 
	vprintf, 
	(
	param0, 
	param1
	);
	ld.param.b32 	%r26, [retval0];
	} // callseq 8
	st.local.v2.u32 	[%rd2], {%r4, %r1};
	st.local.u32 	[%rd2+8], %r4;
	{ // callseq 9, 0
	.param .b64 param0;
	st.param.b64 	[param0], %rd4;
	.param .b64 param1;
	st.param.b64 	[param1], %rd1;
	.param .b32 retval0;
	call.uni (retval0), 
	vprintf, 
	(
	param0, 
	param1
	);
	ld.param.b32 	%r28, [retval0];
	} // callseq 9
	st.local.v2.u32 	[%rd2], {%r4, %r4};
	st.local.u32 	[%rd2+8], %r10;
	{ // callseq 10, 0
	.param .b64 param0;
	st.param.b64 	[param0], %rd4;
	.param .b64 param1;
	st.param.b64 	[param1], %rd1;
	.param .b32 retval0;
	call.uni (retval0), 
	vprintf, 
	(
	param0, 
	param1
	);
	ld.param.b32 	%r30, [retval0];
	} // callseq 10
	st.local.v2.u32 	[%rd2], {%r4, %r7};
	st.local.u32 	[%rd2+8], %r16;
	{ // callseq 11, 0
	.param .b64 param0;
	st.param.b64 	[param0], %rd4;
	.param .b64 param1;
	st.param.b64 	[param1], %rd1;
	.param .b32 retval0;
	call.uni (retval0), 
	vprintf, 
	(
	param0, 
	param1
	);
	ld.param.b32 	%r32, [retval0];
	} // callseq 11
	st.local.v2.u32 	[%rd2], {%r4, %r10};
	st.local.u32 	[%rd2+8], %r22;
	{ // callseq 12, 0
	.param .b64 param0;
	st.param.b64 	[param0], %rd4;
	.param .b64 param1;
	st.param.b64 	[param1], %rd1;
	.param .b32 retval0;
	call.uni (retval0), 
	vprintf, 
	(
	param0, 
	param1
	);
	ld.param.b32 	%r34, [retval0];
	} // callseq 12
	st.local.v2.u32 	[%rd2], {%r4, %r13};
	mov.b32 	%r36, 10;
	st.local.u32 	[%rd2+8], %r36;
	{ // callseq 13, 0
	.param .b64 param0;
	st.param.b64 	[param0], %rd4;
	.param .b64 param1;
	st.param.b64 	[param1], %rd1;
	.param .b32 retval0;
	call.uni (retval0), 
	vprintf, 
	(
	param0, 
	param1
	);
	ld.param.b32 	%r37, [retval0];
	} // callseq 13
	st.local.v2.u32 	[%rd2], {%r4, %r16};
	mov.b32 	%r39, 12;
	st.local.u32 	[%rd2+8], %r39;
	{ // callseq 14, 0
	.param .b64 param0;
	st.param.b64 	[param0], %rd4;
	.param .b64 param1;
	st.param.b64 	[param1], %rd1;
	.param .b32 retval0;
	call.uni (retval0), 
	vprintf, 
	(
	param0, 
	param1
	);
	ld.param.b32 	%r40, [retval0];
	} // callseq 14
	st.local.v2.u32 	[%rd2], {%r4, %r19};
	mov.b32 	%r42, 14;
	st.local.u32 	[%rd2+8], %r42;
	{ // callseq 15, 0
	.param .b64 param0;
	st.param.b64 	[param0], %rd4;
	.param .b64 param1;
	st.param.b64 	[param1], %rd1;
	.param .b32 retval0;
	call.uni (retval0), 
	vprintf, 
	(
	param0, 
	param1
	);
	ld.param.b32 	%r43, [retval0];
	} // callseq 15
	st.local.v2.u32 	[%rd2], {%r4, %r22};
	mov.b32 	%r45, 16;
	st.local.u32 	[%rd2+8], %r45;
	{ // callseq 16, 0
	.param .b64 param0;
	st.param.b64 	[param0], %rd4;
	.param .b64 param1;
	st.param.b64 	[param1], %rd1;
	.param .b32 retval0;
	call.uni (retval0), 
	vprintf, 
	(
	param0, 
	param1
	);
	ld.param.b32 	%r46, [retval0];
	} // callseq 16
	st.local.v2.u32 	[%rd2], {%r4, %r25};
	mov.b32 	%r48, 18;
	st.local.u32 	[%rd2+8], %r48;
	{ // callseq 17, 0
	.param .b64 param0;
	st.param.b64 	[param0], %rd4;
	.param .b64 param1;
	st.param.b64 	[param1], %rd1;
	.param .b32 retval0;
	call.uni (retval0), 
	vprintf, 
	(
	param0, 
	param1
	);
	ld.param.b32 	%r49, [retval0];
	} // callseq 17
	st.local.v2.u32 	[%rd2], {%r7, %r1};
	st.local.u32 	[%rd2+8], %r7;
	{ // callseq 18, 0
	.param .b64 param0;
	st.param.b64 	[param0], %rd4;
	.param .b64 param1;
	st.param.b64 	[param1], %rd1;
	.param .b32 retval0;
	call.uni (retval0), 
	vprintf, 
	(
	param0, 
	param1
	);
	ld.param.b32 	%r51, [retval0];
	} // callseq 18
	st.local.v2.u32 	[%rd2], {%r7, %r4};
	st.local.u32 	[%rd2+8], %r16;
	{ // callseq 19, 0
	.param .b64 param0;
	st.param.b64 	[param0], %rd4;
	.param .b64 param1;
	st.param.b64 	[param1], %rd1;
	.param .b32 retval0;
	call.uni (retval0), 
	vprintf, 
	(
	param0, 
	param1
	);
	ld.param.b32 	%r53, [retval0];
	} // callseq 19
	st.local.v2.u32 	[%rd2], {%r7, %r7};
	st.local.u32 	[%rd2+8], %r25;
	{ // callseq 20, 0
	.param .b64 param0;
	st.param.b64 	[param0], %rd4;
	.param .b64 param1;
	st.param.b64 	[param1], %rd1;
	.param .b32 retval0;
	call.uni (retval0), 
	vprintf, 
	(
	param0, 
	param1
	);
	ld.param.b32 	%r55, [retval0];
	} // callseq 20
	st.local.v2.u32 	[%rd2], {%r7, %r10};
	st.local.u32 	[%rd2+8], %r39;
	{ // callseq 21, 0
	.param .b64 param0;
	st.param.b64 	[param0], %rd4;
	.param .b64 param1;
	st.param.b64 	[param1], %rd1;
	.param .b32 retval0;
	call.uni (retval0), 
	vprintf, 
	(
	param0, 
	param1
	);
	ld.param.b32 	%r57, [retval0];
	} // callseq 21
	st.local.v2.u32 	[%rd2], {%r7, %r13};
	mov.b32 	%r59, 15;
	st.local.u32 	[%rd2+8], %r59;
	{ // callseq 22, 0
	.param .b64 param0;
	st.param.b64 	[param0], %rd4;
	.param .b64 param1;
	st.param.b64 	[param1], %rd1;
	.param .b32 retval0;
	call.uni (retval0), 
	vprintf, 
	(
	param0, 
	param1
	);
	ld.param.b32 	%r60, [retval0];
	} // callseq 22
	st.local.v2.u32 	[%rd2], {%r7, %r16};
	st.local.u32 	[%rd2+8], %r48;
	{ // callseq 23, 0
	.param .b64 param0;
	st.param.b64 	[param0], %rd4;
	.param .b64 param1;
	st.param.b64 	[param1], %rd1;
	.param .b32 retval0;
	call.uni (retval0), 
	vprintf, 
	(
	param0, 
	param1
	);
	ld.param.b32 	%r62, [retval0];
	} // callseq 23
	st.local.v2.u32 	[%rd2], {%r7, %r19};
	mov.b32 	%r64, 21;
	st.local.u32 	[%rd2+8], %r64;
	{ // callseq 24, 0
	.param .b64 param0;
	st.param.b64 	[param0], %rd4;
	.param .b64 param1;
	st.param.b64 	[param1], %rd1;
	.param .b32 retval0;
	call.uni (retval0), 
	vprintf, 
	(
	param0, 
	param1
	);
	ld.param.b32 	%r65, [retval0];
	} // callseq 24
	st.local.v2.u32 	[%rd2], {%r7, %r22};
	mov.b32 	%r67, 24;
	st.local.u32 	[%rd2+8], %r67;
	{ // callseq 25, 0
	.param .b64 param0;
	st.param.b64 	[param0], %rd4;
	.param .b64 param1;
	st.param.b64 	[param1], %rd1;
	.param .b32 retval0;
	call.uni (retval0), 
	vprintf, 
	(
	param0, 
	param1
	);
	ld.param.b32 	%r68, [retval0];
	} // callseq 25
	st.local.v2.u32 	[%rd2], {%r7, %r25};
	mov.b32 	%r70, 27;
	st.local.u32 	[%rd2+8], %r70;
	{ // callseq 26, 0
	.param .b64 param0;
	st.param.b64 	[param0], %rd4;
	.param .b64 param1;
	st.param.b64 	[param1], %rd1;
	.param .b32 retval0;
	call.uni (retval0), 
	vprintf, 
	(
	param0, 
	param1
	);
	ld.param.b32 	%r71, [retval0];
	} // callseq 26
	st.local.v2.u32 	[%rd2], {%r10, %r1};
	st.local.u32 	[%rd2+8], %r10;
	{ // callseq 27, 0
	.param .b64 param0;
	st.param.b64 	[param0], %rd4;
	.param .b64 param1;
	st.param.b64 	[param1], %rd1;
	.param .b32 retval0;
	call.uni (retval0), 
	vprintf, 
	(
	param0, 
	param1
	);
	ld.param.b32 	%r73, [retval0];
	} // callseq 27
	st.local.v2.u32 	[%rd2], {%r10, %r4};
	st.local.u32 	[%rd2+8], %r22;
	{ // callseq 28, 0
	.param .b64 param0;
	st.param.b64 	[param0], %rd4;
	.param .b64 param1;
	st.param.b64 	[param1], %rd1;
	.param .b32 retval0;
	call.uni (retval0), 
	vprintf, 
	(
	param0, 
	param1
	);
	ld.param.b32 	%r75, [retval0];
	} // callseq 28
	st.local.v2.u32 	[%rd2], {%r10, %r7};
	st.local.u32 	[%rd2+8], %r39;
	{ // callseq 29, 0
	.param .b64 param0;
	st.param.b64 	[param0], %rd4;
	.param .b64 param1;
	st.param.b64 	[param1], %rd1;
	.param .b32 retval0;
	call.uni (retval0), 
	vprintf, 
	(
	param0, 
	param1
	);
	ld.param.b32 	%r77, [retval0];
	} // callseq 29
	st.local.v2.u32 	[%rd2], {%r10, %r10};
	st.local.u32 	[%rd2+8], %r45;
	{ // callseq 30, 0
	.param .b64 param0;
	st.param.b64 	[param0], %rd4;
	.param .b64 param1;
	st.param.b64 	[param1], %rd1;
	.param .b32 retval0;
	call.uni (retval0), 
	vprintf, 
	(
	param0, 
	param1
	);
	ld.param.b32 	%r79, [retval0];
	} // callseq 30
	st.local.v2.u32 	[%rd2], {%r10, %r13};
	mov.b32 	%r81, 20;
	st.local.u32 	[%rd2+8], %r81;
	{ // callseq 31, 0
	.param .b64 param0;
	st.param.b64 	[param0], %rd4;
	.param .b64 param1;
	st.param.b64 	[param1], %rd1;
	.param .b32 retval0;
	call.uni (retval0), 
	vprintf, 
	(
	param0, 
	param1
	);
	ld.param.b32 	%r82, [retval0];
	} // callseq 31
	st.local.v2.u32 	[%rd2], {%r10, %r16};
	st.local.u32 	[%rd2+8], %r67;
	{ // callseq 32, 0
	.param .b64 param0;
	st.param.b64 	[param0], %rd4;
	.param .b64 param1;
	st.param.b64 	[param1], %rd1;
	.param .b32 retval0;
	call.uni (retval0), 
	vprintf, 
	(
	param0, 
	param1
	);
	ld.param.b32 	%r84, [retval0];
	} // callseq 32
	st.local.v2.u32 	[%rd2], {%r10, %r19};
	mov.b32 	%r86, 28;
	st.local.u32 	[%rd2+8], %r86;
	{ // callseq 33, 0
	.param .b64 param0;
	st.param.b64 	[param0], %rd4;
	.param .b64 param1;
	st.param.b64 	[param1], %rd1;
	.param .b32 retval0;
	call.uni (retval0), 
	vprintf, 
	(
	param0, 
	param1
	);
	ld.param.b32 	%r87, [retval0];
	} // callseq 33
	st.local.v2.u32 	[%rd2], {%r10, %r22};
	mov.b32 	%r89, 32;
	st.local.u32 	[%rd2+8], %r89;
	{ // callseq 34, 0
	.param .b64 param0;
	st.param.b64 	[param0], %rd4;
	.param .b64 param1;
	st.param.b64 	[param1], %rd1;
	.param .b32 retval0;
	call.uni (retval0), 
	vprintf, 
	(
	param0, 
	param1
	);
	ld.param.b32 	%r90, [retval0];
	} // callseq 34
	st.local.v2.u32 	[%rd2], {%r10, %r25};
	mov.b32 	%r92, 36;
	st.local.u32 	[%rd2+8], %r92;
	{ // callseq 35, 0
	.param .b64 param0;
	st.param.b64 	[param0], %rd4;
	.param .b64 param1;
	st.param.b64 	[param1], %rd1;
	.param .b32 retval0;
	call.uni (retval0), 
	vprintf, 
	(
	param0, 
	param1
	);
	ld.param.b32 	%r93, [retval0];
	} // callseq 35
	st.local.v2.u32 	[%rd2], {%r13, %r1};
	st.local.u32 	[%rd2+8], %r13;
	{ // callseq 36, 0
	.param .b64 param0;
	st.param.b64 	[param0], %rd4;
	.param .b64 param1;
	st.param.b64 	[param1], %rd1;
	.param .b32 retval0;
	call.uni (retval0), 
	vprintf, 
	(
	param0, 
	param1
	);
	ld.param.b32 	%r95, [retval0];
	} // callseq 36
	st.local.v2.u32 	[%rd2], {%r13, %r4};
	st.local.u32 	[%rd2+8], %r36;
	{ // callseq 37, 0
	.param .b64 param0;
	st.param.b64 	[param0], %rd4;
	.param .b64 param1;
	st.param.b64 	[param1], %rd1;
	.param .b32 retval0;
	call.uni (retval0), 
	vprintf, 
	(
	param0, 
	param1
	);
	ld.param.b32 	%r97, [retval0];
	} // callseq 37
	st.local.v2.u32 	[%rd2], {%r13, %r7};
	st.local.u32 	[%rd2+8], %r59;
	{ // callseq 38, 0
	.param .b64 param0;
	st.param.b64 	[param0], %rd4;
	.param .b64 param1;
	st.param.b64 	[param1], %rd1;
	.param .b32 retval0;
	call.uni (retval0), 
	vprintf, 
	(
	param0, 
	param1
	);
	ld.param.b32 	%r99, [retval0];
	} // callseq 38
	st.local.v2.u32 	[%rd2], {%r13, %r10};
	st.local.u32 	[%rd2+8], %r81;
	{ // callseq 39, 0
	.param .b64 param0;
	st.param.b64 	[param0], %rd4;
	.param .b64 param1;
	st.param.b64 	[param1], %rd1;
	.param .b32 retval0;
	call.uni (retval0), 
	vprintf, 
	(
	param0, 
	param1
	);
	ld.param.b32 	%r101, [retval0];
	} // callseq 39
	st.local.v2.u32 	[%rd2], {%r13, %r13};
	mov.b32 	%r103, 25;
	st.local.u32 	[%rd2+8], %r103;
	{ // callseq 40, 0
	.param .b64 param0;
	st.param.b64 	[param0], %rd4;
	.param .b64 param1;
	st.param.b64 	[param1], %rd1;
	.param .b32 retval0;
	call.uni (retval0), 
	vprintf, 
	(
	param0, 
	param1
	);
	ld.param.b32 	%r104, [retval0];
	} // callseq 40
	st.local.v2.u32 	[%rd2], {%r13, %r16};
	mov.b32 	%r106, 30;
	st.local.u32 	[%rd2+8], %r106;
	{ // callseq 41, 0
	.param .b64 param0;
	st.param.b64 	[param0], %rd4;
	.param .b64 param1;
	st.param.b64 	[param1], %rd1;
	.param .b32 retval0;
	call.uni (retval0), 
	vprintf, 
	(
	param0, 
	param1
	);
	ld.param.b32 	%r107, [retval0];
	} // callseq 41
	st.local.v2.u32 	[%rd2], {%r13, %r19};
	mov.b32 	%r109, 35;
	st.local.u32 	[%rd2+8], %r109;
	{ // callseq 42, 0
	.param .b64 param0;
	st.param.b64 	[param0], %rd4;
	.param .b64 param1;
	st.param.b64 	[param1], %rd1;
	.param .b32 retval0;
	call.uni (retval0), 
	vprintf, 
	(
	param0, 
	param1
	);
	ld.param.b32 	%r110, [retval0];
	} // callseq 42
	st.local.v2.u32 	[%rd2], {%r13, %r22};
	mov.b32 	%r112, 40;
	st.local.u32 	[%rd2+8], %r112;
	{ // callseq 43, 0
	.param .b64 param0;
	st.param.b64 	[param0], %rd4;
	.param .b64 param1;
	st.param.b64 	[param1], %rd1;
	.param .b32 retval0;
	call.uni (retval0), 
	vprintf, 
	(
	param0, 
	param1
	);
	ld.param.b32 	%r113, [retval0];
	} // callseq 43
	st.local.v2.u32 	[%rd2], {%r13, %r25};
	mov.b32 	%r115, 45;
	st.local.u32 	[%rd2+8], %r115;
	{ // callseq 44, 0
	.param .b64 param0;
	st.param.b64 	[param0], %rd4;
	.param .b64 param1;
	st.param.b64 	[param1], %rd1;
	.param .b32 retval0;
	call.uni (retval0), 
	vprintf, 
	(
	param0, 
	param1
	);
	ld.param.b32 	%r116, [retval0];
	} // callseq 44
	st.local.v2.u32 	[%rd2], {%r16, %r1};
	st.local.u32 	[%rd2+8], %r16;
	{ // callseq 45, 0
	.param .b64 param0;
	st.param.b64 	[param0], %rd4;
	.param .b64 param1;
	st.param.b64 	[param1], %rd1;
	.param .b32 retval0;
	call.uni (retval0), 
	vprintf, 
	(
	param0, 
	param1
	);
	ld.param.b32 	%r118, [retval0];
	} // callseq 45
	st.local.v2.u32 	[%rd2], {%r16, %r4};
	st.local.u32 	[%rd2+8], %r39;
	{ // callseq 46, 0
	.param .b64 param0;
	st.param.b64 	[param0], %rd4;
	.param .b64 param1;
	st.param.b64 	[param1], %rd1;
	.param .b32 retval0;
	call.uni (retval0), 
	vprintf, 
	(
	param0, 
	param1
	);
	ld.param.b32 	%r120, [retval0];
	} // callseq 46
	st.local.v2.u32 	[%rd2], {%r16, %r7};
	st.local.u32 	[%rd2+8], %r48;
	{ // callseq 47, 0
	.param .b64 param0;
	st.param.b64 	[param0], %rd4;
	.param .b64 param1;
	st.param.b64 	[param1], %rd1;
	.param .b32 retval0;
	call.uni (retval0), 
	vprintf, 
	(
	param0, 
	param1
	);
	ld.param.b32 	%r122, [retval0];
	} // callseq 47
	st.local.v2.u32 	[%rd2], {%r16, %r10};
	st.local.u32 	[%rd2+8], %r67;
	{ // callseq 48, 0
	.param .b64 param0;
	st.param.b64 	[param0], %rd4;
	.param .b64 param1;
	st.param.b64 	[param1], %rd1;
	.param .b32 retval0;
	call.uni (retval0), 
	vprintf, 
	(
	param0, 
	param1
	);
	ld.param.b32 	%r124, [retval0];
	} // callseq 48
	st.local.v2.u32 	[%rd2], {%r16, %r13};
	st.local.u32 	[%rd2+8], %r106;
	{ // callseq 49, 0
	.param .b64 param0;
	st.param.b64 	[param0], %rd4;
	.param .b64 param1;
	st.param.b64 	[param1], %rd1;
	.param .b32 retval0;
	call.uni (retval0), 
	vprintf, 
	(
	param0, 
	param1
	);
	ld.param.b32 	%r126, [retval0];
	} // callseq 49
	st.local.v2.u32 	[%rd2], {%r16, %r16};
	st.local.u32 	[%rd2+8], %r92;
	{ // callseq 50, 0
	.param .b64 param0;
	st.param.b64 	[param0], %rd4;
	.param .b64 param1;
	st.param.b64 	[param1], %rd1;
	.param .b32 retval0;
	call.uni (retval0), 
	vprintf, 
	(
	param0, 
	param1
	);
	ld.param.b32 	%r128, [retval0];
	} // callseq 50
	st.local.v2.u32 	[%rd2], {%r16, %r19};
	mov.b32 	%r130, 42;
	st.local.u32 	[%rd2+8], %r130;
	{ // callseq 51, 0
	.param .b64 param0;
	st.param.b64 	[param0], %rd4;
	.param .b64 param1;
	st.param.b64 	[param1], %rd1;
	.param .b32 retval0;
	call.uni (retval0), 
	vprintf, 
	(
	param0, 
	param1
	);
	ld.param.b32 	%r131, [retval0];
	} // callseq 51
	st.local.v2.u32 	[%rd2], {%r16, %r22};
	mov.b32 	%r133, 48;
	st.local.u32 	[%rd2+8], %r133;
	{ // callseq 52, 0
	.param .b64 param0;
	st.param.b64 	[param0], %rd4;
	.param .b64 param1;
	st.param.b64 	[param1], %rd1;
	.param .b32 retval0;
	call.uni (retval0), 
	vprintf, 
	(
	param0, 
	param1
	);
	ld.param.b32 	%r134, [retval0];
	} // callseq 52
	st.local.v2.u32 	[%rd2], {%r16, %r25};
	mov.b32 	%r136, 54;
	st.local.u32 	[%rd2+8], %r136;
	{ // callseq 53, 0
	.param .b64 param0;
	st.param.b64 	[param0], %rd4;
	.param .b64 param1;
	st.param.b64 	[param1], %rd1;
	.param .b32 retval0;
	call.uni (retval0), 
	vprintf, 
	(
	param0, 
	param1
	);
	ld.param.b32 	%r137, [retval0];
	} // callseq 53
	st.local.v2.u32 	[%rd2], {%r19, %r1};
	st.local.u32 	[%rd2+8], %r19;
	{ // callseq 54, 0
	.param .b64 param0;
	st.param.b64 	[param0], %rd4;
	.param .b64 param1;
	st.param.b64 	[param1], %rd1;
	.param .b32 retval0;
	call.uni (retval0), 
	vprintf, 
	(
	param0, 
	param1
	);
	ld.param.b32 	%r139, [retval0];
	} // callseq 54
	st.local.v2.u32 	[%rd2], {%r19, %r4};
	st.local.u32 	[%rd2+8], %r42;
	{ // callseq 55, 0
	.param .b64 param0;
	st.param.b64 	[param0], %rd4;
	.param .b64 param1;
	st.param.b64 	[param1], %rd1;
	.param .b32 retval0;
	call.uni (retval0), 
	vprintf, 
	(
	param0, 
	param1
	);
	ld.param.b32 	%r141, [retval0];
	} // callseq 55
	st.local.v2.u32 	[%rd2], {%r19, %r7};
	st.local.u32 	[%rd2+8], %r64;
	{ // callseq 56, 0
	.param .b64 param0;
	st.param.b64 	[param0], %rd4;
	.param .b64 param1;
	st.param.b64 	[param1], %rd1;
	.param .b32 retval0;
	call.uni (retval0), 
	vprintf, 
	(
	param0, 
	param1
	);
	ld.param.b32 	%r143, [retval0];
	} // callseq 56
	st.local.v2.u32 	[%rd2], {%r19, %r10};
	st.local.u32 	[%rd2+8], %r86;
	{ // callseq 57, 0
	.param .b64 param0;
	st.param.b64 	[param0], %rd4;
	.param .b64 param1;
	st.param.b64 	[param1], %rd1;
	.param .b32 retval0;
	call.uni (retval0), 
	vprintf, 
	(
	param0, 
	param1
	);
	ld.param.b32 	%r145, [retval0];
	} // callseq 57
	st.local.v2.u32 	[%rd2], {%r19, %r13};
	st.local.u32 	[%rd2+8], %r109;
	{ // callseq 58, 0
	.param .b64 param0;
	st.param.b64 	[param0], %rd4;
	.param .b64 param1;
	st.param.b64 	[param1], %rd1;
	.param .b32 retval0;
	call.uni (retval0), 
	vprintf, 
	(
	param0, 
	param1
	);
	ld.param.b32 	%r147, [retval0];
	} // callseq 58
	st.local.v2.u32 	[%rd2], {%r19, %r16};
	st.local.u32 	[%rd2+8], %r130;
	{ // callseq 59, 0
	.param .b64 param0;
	st.param.b64 	[param0], %rd4;
	.param .b64 param1;
	st.param.b64 	[param1], %rd1;
	.param .b32 retval0;
	call.uni (retval0), 
	vprintf, 
	(
	param0, 
	param1
	);
	ld.param.b32 	%r149, [retval0];
	} // callseq 59
	st.local.v2.u32 	[%rd2], {%r19, %r19};
	mov.b32 	%r151, 49;
	st.local.u32 	[%rd2+8], %r151;
	{ // callseq 60, 0
	.param .b64 param0;
	st.param.b64 	[param0], %rd4;
	.param .b64 param1;
	st.param.b64 	[param1], %rd1;
	.param .b32 retval0;
	call.uni (retval0), 
	vprintf, 
	(
	param0, 
	param1
	);
	ld.param.b32 	%r152, [retval0];
	} // callseq 60
	st.local.v2.u32 	[%rd2], {%r19, %r22};
	mov.b32 	%r154, 56;
	st.local.u32 	[%rd2+8], %r154;
	{ // callseq 61, 0
	.param .b64 param0;
	st.param.b64 	[param0], %rd4;
	.param .b64 param1;
	st.param.b64 	[param1], %rd1;
	.param .b32 retval0;
	call.uni (retval0), 
	vprintf, 
	(
	param0, 
	param1
	);
	ld.param.b32 	%r155, [retval0];
	} // callseq 61
	st.local.v2.u32 	[%rd2], {%r19, %r25};
	mov.b32 	%r157, 63;
	st.local.u32 	[%rd2+8], %r157;
	{ // callseq 62, 0
	.param .b64 param0;
	st.param.b64 	[param0], %rd4;
	.param .b64 param1;
	st.param.b64 	[param1], %rd1;
	.param .b32 retval0;
	call.uni (retval0), 
	vprintf, 
	(
	param0, 
	param1
	);
	ld.param.b32 	%r158, [retval0];
	} // callseq 62
	st.local.v2.u32 	[%rd2], {%r22, %r1};
	st.local.u32 	[%rd2+8], %r22;
	{ // callseq 63, 0
	.param .b64 param0;
	st.param.b64 	[param0], %rd4;
	.param .b64 param1;
	st.param.b64 	[param1], %rd1;
	.param .b32 retval0;
	call.uni (retval0), 
	vprintf, 
	(
	param0, 
	param1
	);
	ld.param.b32 	%r160, [retval0];
	} // callseq 63
	st.local.v2.u32 	[%rd2], {%r22, %r4};
	st.local.u32 	[%rd2+8], %r45;
	{ // callseq 64, 0
	.param .b64 param0;
	st.param.b64 	[param0], %rd4;
	.param .b64 param1;
	st.param.b64 	[param1], %rd1;
	.param .b32 retval0;
	call.uni (retval0), 
	vprintf, 
	(
	param0, 
	param1
	);
	ld.param.b32 	%r162, [retval0];
	} // callseq 64
	st.local.v2.u32 	[%rd2], {%r22, %r7};
	st.local.u32 	[%rd2+8], %r67;
	{ // callseq 65, 0
	.param .b64 param0;
	st.param.b64 	[param0], %rd4;
	.param .b64 param1;
	st.param.b64 	[param1], %rd1;
	.param .b32 retval0;
	call.uni (retval0), 
	vprintf, 
	(
	param0, 
	param1
	);
	ld.param.b32 	%r164, [retval0];
	} // callseq 65
	st.local.v2.u32 	[%rd2], {%r22, %r10};
	st.local.u32 	[%rd2+8], %r89;
	{ // callseq 66, 0
	.param .b64 param0;
	st.param.b64 	[param0], %rd4;
	.param .b64 param1;
	st.param.b64 	[param1], %rd1;
	.param .b32 retval0;
	call.uni (retval0), 
	vprintf, 
	(
	param0, 
	param1
	);
	ld.param.b32 	%r166, [retval0];
	} // callseq 66
	st.local.v2.u32 	[%rd2], {%r22, %r13};
	st.local.u32 	[%rd2+8], %r112;
	{ // callseq 67, 0
	.param .b64 param0;
	st.param.b64 	[param0], %rd4;
	.param .b64 param1;
	st.param.b64 	[param1], %rd1;
	.param .b32 retval0;
	call.uni (retval0), 
	vprintf, 
	(
	param0, 
	param1
	);
	ld.param.b32 	%r168, [retval0];
	} // callseq 67
	st.local.v2.u32 	[%rd2], {%r22, %r16};
	st.local.u32 	[%rd2+8], %r133;
	{ // callseq 68, 0
	.param .b64 param0;
	st.param.b64 	[param0], %rd4;
	.param .b64 param1;
	st.param.b64 	[param1], %rd1;
	.param .b32 retval0;
	call.uni (retval0), 
	vprintf, 
	(
	param0, 
	param1
	);
	ld.param.b32 	%r170, [retval0];
	} // callseq 68
	st.local.v2.u32 	[%rd2], {%r22, %r19};
	st.local.u32 	[%rd2+8], %r154;
	{ // callseq 69, 0
	.param .b64 param0;
	st.param.b64 	[param0], %rd4;
	.param .b64 param1;
	st.param.b64 	[param1], %rd1;
	.param .b32 retval0;
	call.uni (retval0), 
	vprintf, 
	(
	param0, 
	param1
	);
	ld.param.b32 	%r172, [retval0];
	} // callseq 69
	st.local.v2.u32 	[%rd2], {%r22, %r22};
	mov.b32 	%r174, 64;
	st.local.u32 	[%rd2+8], %r174;
	{ // callseq 70, 0
	.param .b64 param0;
	st.param.b64 	[param0], %rd4;
	.param .b64 param1;
	st.param.b64 	[param1], %rd1;
	.param .b32 retval0;
	call.uni (retval0), 
	vprintf, 
	(
	param0, 
	param1
	);
	ld.param.b32 	%r175, [retval0];
	} // callseq 70
	st.local.v2.u32 	[%rd2], {%r22, %r25};
	mov.b32 	%r177, 72;
	st.local.u32 	[%rd2+8], %r177;
	{ // callseq 71, 0
	.param .b64 param0;
	st.param.b64 	[param0], %rd4;
	.param .b64 param1;
	st.param.b64 	[param1], %rd1;
	.param .b32 retval0;
	call.uni (retval0), 
	vprintf, 
	(
	param0, 
	param1
	);
	ld.param.b32 	%r178, [retval0];
	} // callseq 71
	st.local.v2.u32 	[%rd2], {%r25, %r1};
	st.local.u32 	[%rd2+8], %r25;
	{ // callseq 72, 0
	.param .b64 param0;
	st.param.b64 	[param0], %rd4;
	.param .b64 param1;
	st.param.b64 	[param1], %rd1;
	.param .b32 retval0;
	call.uni (retval0), 
	vprintf, 
	(
	param0, 
	param1
	);
	ld.param.b32 	%r180, [retval0];
	} // callseq 72
	st.local.v2.u32 	[%rd2], {%r25, %r4};
	st.local.u32 	[%rd2+8], %r48;
	{ // callseq 73, 0
	.param .b64 param0;
	st.param.b64 	[param0], %rd4;
	.param .b64 param1;
	st.param.b64 	[param1], %rd1;
	.param .b32 retval0;
	call.uni (retval0), 
	vprintf, 
	(
	param0, 
	param1
	);
	ld.param.b32 	%r182, [retval0];
	} // callseq 73
	st.local.v2.u32 	[%rd2], {%r25, %r7};
	st.local.u32 	[%rd2+8], %r70;
	{ // callseq 74, 0
	.param .b64 param0;
	st.param.b64 	[param0], %rd4;
	.param .b64 param1;
	st.param.b64 	[param1], %rd1;
	.param .b32 retval0;
	call.uni (retval0), 
	vprintf, 
	(
	param0, 
	param1
	);
	ld.param.b32 	%r184, [retval0];
	} // callseq 74
	st.local.v2.u32 	[%rd2], {%r25, %r10};
	st.local.u32 	[%rd2+8], %r92;
	{ // callseq 75, 0
	.param .b64 param0;
	st.param.b64 	[param0], %rd4;
	.param .b64 param1;
	st.param.b64 	[param1], %rd1;
	.param .b32 retval0;
	call.uni (retval0), 
	vprintf, 
	(
	param0, 
	param1
	);
	ld.param.b32 	%r186, [retval0];
	} // callseq 75
	st.local.v2.u32 	[%rd2], {%r25, %r13};
	st.local.u32 	[%rd2+8], %r115;
	{ // callseq 76, 0
	.param .b64 param0;
	st.param.b64 	[param0], %rd4;
	.param .b64 param1;
	st.param.b64 	[param1], %rd1;
	.param .b32 retval0;
	call.uni (retval0), 
	vprintf, 
	(
	param0, 
	param1
	);
	ld.param.b32 	%r188, [retval0];
	} // callseq 76
	st.local.v2.u32 	[%rd2], {%r25, %r16};
	st.local.u32 	[%rd2+8], %r136;
	{ // callseq 77, 0
	.param .b64 param0;
	st.param.b64 	[param0], %rd4;
	.param .b64 param1;
	st.param.b64 	[param1], %rd1;
	.param .b32 retval0;
	call.uni (retval0), 
	vprintf, 
	(
	param0, 
	param1
	);
	ld.param.b32 	%r190, [retval0];
	} // callseq 77
	st.local.v2.u32 	[%rd2], {%r25, %r19};
	st.local.u32 	[%rd2+8], %r157;
	{ // callseq 78, 0
	.param .b64 param0;
	st.param.b64 	[param0], %rd4;
	.param .b64 param1;
	st.param.b64 	[param1], %rd1;
	.param .b32 retval0;
	call.uni (retval0), 
	vprintf, 
	(
	param0, 
	param1
	);
	ld.param.b32 	%r192, [retval0];
	} // callseq 78
	st.local.v2.u32 	[%rd2], {%r25, %r22};
	st.local.u32 	[%rd2+8], %r177;
	{ // callseq 79, 0
	.param .b64 param0;
	st.param.b64 	[param0], %rd4;
	.param .b64 param1;
	st.param.b64 	[param1], %rd1;
	.param .b32 retval0;
	call.uni (retval0), 
	vprintf, 
	(
	param0, 
	param1
	);
	ld.param.b32 	%r194, [retval0];
	} // callseq 79
	st.local.v2.u32 	[%rd2], {%r25, %r25};
	mov.b32 	%r196, 81;
	st.local.u32 	[%rd2+8], %r196;
	{ // callseq 80, 0
	.param .b64 param0;
	st.param.b64 	[param0], %rd4;
	.param .b64 param1;
	st.param.b64 	[param1], %rd1;
	.param .b32 retval0;
	call.uni (retval0), 
	vprintf, 
	(
	param0, 
	param1
	);
	ld.param.b32 	%r197, [retval0];
	} // callseq 80
	ret;

}


// ===== COMPILED SASS (sm_100) =====

	.target	sm_100

	.elftype	@"ET_EXEC"


//--------------------- .note.nv.tkinfo           --------------------------
	.section	.note.nv.tkinfo,"",@"SHT_NOTE"
	.sectionflags	@"SHF_NOTE_NV_TKINFO"
	.tkinfo
        /*0018*/ 	.word	0x00000002
        /*0030*/ 	.string	""
        /*0030*/ 	.string	"ptxas"
        /*0030*/ 	.string	"Cuda compilation tools, release 13.0, V13.0.88"
        /*0030*/ 	.string	"Build cuda_13.0.r13.0/compiler.36424714_0"
        /*0030*/ 	.string	"-arch sm_100 -m 64 "



//--------------------- .note.nv.cuinfo           --------------------------
	.section	.note.nv.cuinfo,"",@"SHT_NOTE"
	.sectionflags	@"SHF_NOTE_NV_CUINFO"
        /*0018*/ 	.short	0x0002
        /*001a*/ 	.short	0x0064
        /*001c*/ 	.short	0x0082
	.zero		2


//--------------------- .nv.info                  --------------------------
	.section	.nv.info,"",@"SHT_CUDA_INFO"
	.align	4


	//----- nvinfo : EIATTR_REGCOUNT
	.align		4
        /*0000*/ 	.byte	0x04, 0x2f
        /*0002*/ 	.short	(.L_2 - .L_1)
	.align		4
.L_1:
        /*0004*/ 	.word	index@(_Z6kernelv)
        /*0008*/ 	.word	0x00000018


	//----- nvinfo : EIATTR_FRAME_SIZE
	.align		4
.L_2:
        /*000c*/ 	.byte	0x04, 0x11
        /*000e*/ 	.short	(.L_4 - .L_3)
	.align		4
.L_3:
        /*0010*/ 	.word	index@(_Z6kernelv)
        /*0014*/ 	.word	0x00000010


	//----- nvinfo : EIATTR_MIN_STACK_SIZE
	.align		4
.L_4:
        /*0018*/ 	.byte	0x04, 0x12
        /*001a*/ 	.short	(.L_6 - .L_5)
	.align		4
.L_5:
        /*001c*/ 	.word	index@(_Z6kernelv)
        /*0020*/ 	.word	0x00000010
.L_6:


//--------------------- .nv.compat                --------------------------
	.section	.nv.compat,"",@"SHT_CUDA_COMPAT_INFO"
	.align	4
        /*0000*/ 	.byte	0x02, 0x09, 0x00, 0x00, 0x02, 0x02, 0x01, 0x00, 0x02, 0x05, 0x05, 0x00, 0x03, 0x07, 0x01, 0x01
        /*0010*/ 	.byte	0x02, 0x03, 0x00, 0x00, 0x02, 0x06, 0x01, 0x00, 0x04, 0x0b, 0x08, 0x00, 0x09, 0x00, 0x00, 0x00
        /*0020*/ 	.byte	0x00, 0x00, 0x00, 0x00


//--------------------- .nv.info._Z6kernelv       --------------------------
	.section	.nv.info._Z6kernelv,"",@"SHT_CUDA_INFO"
	.sectionflags	@""
	.align	4


	//----- nvinfo : EIATTR_CUDA_API_VERSION
	.align		4
        /*0000*/ 	.byte	0x04, 0x37
        /*0002*/ 	.short	(.L_8 - .L_7)
.L_7:
        /*0004*/ 	.word	0x00000082


	//----- nvinfo : EIATTR_SPARSE_MMA_MASK
	.align		4
.L_8:
        /*0008*/ 	.byte	0x03, 0x50
        /*000a*/ 	.short	0x0000


	//----- nvinfo : EIATTR_MAXREG_COUNT
	.align		4
        /*000c*/ 	.byte	0x03, 0x1b
        /*000e*/ 	.short	0x00ff


	//----- nvinfo : EIATTR_EXTERNS
	.align		4
        /*0010*/ 	.byte	0x04, 0x0f
        /*0012*/ 	.short	(.L_10 - .L_9)


	//   ....[0]....
	.align		4
.L_9:
        /*0014*/ 	.word	index@(vprintf)


	//----- nvinfo : EIATTR_MERCURY_ISA_VERSION
	.align		4
.L_10:
        /*0018*/ 	.byte	0x03, 0x5f
        /*001a*/ 	.short	0x0101


	//----- nvinfo : EIATTR_VRC_CTA_INIT_COUNT
	.align		4
        /*001c*/ 	.byte	0x02, 0x4a
	.zero		1
	.zero		1


	//----- nvinfo : EIATTR_SYSCALL_OFFSETS
	.align		4
        /*0020*/ 	.byte	0x04, 0x46
        /*0022*/ 	.short	(.L_12 - .L_11)


	//   ....[0]....
.L_11:
        /*0024*/ 	.word	0x00000120


	//   ....[1]....
        /*0028*/ 	.word	0x000001e0


	//   ....[2]....
        /*002c*/ 	.word	0x000002a0


	//   ....[3]....
        /*0030*/ 	.word	0x00000360


	//   ....[4]....
        /*0034*/ 	.word	0x00000420


	//   ....[5]....
        /*0038*/ 	.word	0x000004e0


	//   ....[6]....
        /*003c*/ 	.word	0x000005a0


	//   ....[7]....
        /*0040*/ 	.word	0x00000660


	//   ....[8]....
        /*0044*/ 	.word	0x00000720


	//   ....[9]....
        /*0048*/ 	.word	0x000007f0


	//   ....[10]....
        /*004c*/ 	.word	0x000008c0


	//   ....[11]....
        /*0050*/ 	.word	0x00000990


	//   ....[12]....
        /*0054*/ 	.word	0x00000a60


	//   ....[13]....
        /*0058*/ 	.word	0x00000b30


	//   ....[14]....
        /*005c*/ 	.word	0x00000c00


	//   ....[15]....
        /*0060*/ 	.word	0x00000cd0


	//   ....[16]....
        /*0064*/ 	.word	0x00000da0


	//   ....[17]....
        /*0068*/ 	.word	0x00000e70


	//   ....[18]....
        /*006c*/ 	.word	0x00000f40


	//   ....[19]....
        /*0070*/ 	.word	0x00001010


	//   ....[20]....
        /*0074*/ 	.word	0x000010e0


	//   ....[21]....
        /*0078*/ 	.word	0x000011b0


	//   ....[22]....
        /*007c*/ 	.word	0x00001280


	//   ....[23]....
        /*0080*/ 	.word	0x00001350


	//   ....[24]....
        /*0084*/ 	.word	0x00001420


	//   ....[25]....
        /*0088*/ 	.word	0x000014f0


	//   ....[26]....
        /*008c*/ 	.word	0x000015c0


	//   ....[27]....
        /*0090*/ 	.word	0x00001690


	//   ....[28]....
        /*0094*/ 	.word	0x00001760


	//   ....[29]....
        /*0098*/ 	.word	0x00001830


	//   ....[30]....
        /*009c*/ 	.word	0x00001900


	//   ....[31]....
        /*00a0*/ 	.word	0x000019d0


	//   ....[32]....
        /*00a4*/ 	.word	0x00001aa0


	//   ....[33]....
        /*00a8*/ 	.word	0x00001b70


	//   ....[34]....
        /*00ac*/ 	.word	0x00001c40


	//   ....[35]....
        /*00b0*/ 	.word	0x00001d10


	//   ....[36]....
        /*00b4*/ 	.word	0x00001de0


	//   ....[37]....
        /*00b8*/ 	.word	0x00001eb0


	//   ....[38]....
        /*00bc*/ 	.word	0x00001f80


	//   ....[39]....
        /*00c0*/ 	.word	0x00002050


	//   ....[40]....
        /*00c4*/ 	.word	0x00002120


	//   ....[41]....
        /*00c8*/ 	.word	0x000021f0


	//   ....[42]....
        /*00cc*/ 	.word	0x000022c0


	//   ....[43]....
        /*00d0*/ 	.word	0x00002390


	//   ....[44]....
        /*00d4*/ 	.word	0x00002460


	//   ....[45]....
        /*00d8*/ 	.word	0x00002530


	//   ....[46]....
        /*00dc*/ 	.word	0x00002600


	//   ....[47]....
        /*00e0*/ 	.word	0x000026d0


	//   ....[48]....
        /*00e4*/ 	.word	0x000027a0


	//   ....[49]....
        /*00e8*/ 	.word	0x00002870


	//   ....[50]....
        /*00ec*/ 	.word	0x00002940


	//   ....[51]....
        /*00f0*/ 	.word	0x00002a10


	//   ....[52]....
        /*00f4*/ 	.word	0x00002ae0


	//   ....[53]....
        /*00f8*/ 	.word	0x00002bb0


	//   ....[54]....
        /*00fc*/ 	.word	0x00002c80


	//   ....[55]....
        /*0100*/ 	.word	0x00002d50


	//   ....[56]....
        /*0104*/ 	.word	0x00002e20


	//   ....[57]....
        /*0108*/ 	.word	0x00002ef0


	//   ....[58]....
        /*010c*/ 	.word	0x00002fc0


	//   ....[59]....
        /*0110*/ 	.word	0x00003090


	//   ....[60]....
        /*0114*/ 	.word	0x00003160


	//   ....[61]....
        /*0118*/ 	.word	0x00003230


	//   ....[62]....
        /*011c*/ 	.word	0x00003300


	//   ....[63]....
        /*0120*/ 	.word	0x000033d0


	//   ....[64]....
        /*0124*/ 	.word	0x000034a0


	//   ....[65]....
        /*0128*/ 	.word	0x00003570


	//   ....[66]....
        /*012c*/ 	.word	0x00003640


	//   ....[67]....
        /*0130*/ 	.word	0x00003710


	//   ....[68]....
        /*0134*/ 	.word	0x000037e0


	//   ....[69]....
        /*0138*/ 	.word	0x000038b0


	//   ....[70]....
        /*013c*/ 	.word	0x00003980


	//   ....[71]....
        /*0140*/ 	.word	0x00003a50


	//   ....[72]....
        /*0144*/ 	.word	0x00003b20


	//   ....[73]....
        /*0148*/ 	.word	0x00003bf0


	//   ....[74]....
        /*014c*/ 	.word	0x00003cc0


	//   ....[75]....
        /*0150*/ 	.word	0x00003d90


	//   ....[76]....
        /*0154*/ 	.word	0x00003e60


	//   ....[77]....
        /*0158*/ 	.word	0x00003f30


	//   ....[78]....
        /*015c*/ 	.word	0x00004000


	//   ....[79]....
        /*0160*/ 	.word	0x000040d0


	//   ....[80]....
        /*0164*/ 	.word	0x000041a0


	//----- nvinfo : EIATTR_EXIT_INSTR_OFFSETS
	.align		4
.L_12:
        /*0168*/ 	.byte	0x04, 0x1c
        /*016a*/ 	.short	(.L_14 - .L_13)


	//   ....[0]....
.L_13:
        /*016c*/ 	.word	0x000041b0


	//----- nvinfo : EIATTR_SW_WAR
	.align		4
.L_14:
        /*0170*/ 	.byte	0x04, 0x36
        /*0172*/ 	.short	(.L_16 - .L_15)
.L_15:
        /*0174*/ 	.word	0x00000008
.L_16:


//--------------------- .nv.callgraph             --------------------------
	.section	.nv.callgraph,"",@"SHT_CUDA_CALLGRAPH"
	.align	4
	.sectionentsize	8
	.align		4
        /*0000*/ 	.word	0x00000000
	.align		4
        /*0004*/ 	.word	0xffffffff
	.align		4
        /*0008*/ 	.word	index@(_Z6kernelv)
	.align		4
        /*000c*/ 	.word	index@(vprintf)
	.align		4
        /*0010*/ 	.word	0x00000000
	.align		4
        /*0014*/ 	.word	0xfffffffe
	.align		4
        /*0018*/ 	.word	0x00000000
	.align		4
        /*001c*/ 	.word	0xfffffffd
	.align		4
        /*0020*/ 	.word	0x00000000
	.align		4
        /*0024*/ 	.word	0xfffffffc


//--------------------- .nv.constant4             --------------------------
	.section	.nv.constant4,"a",@progbits
	.align	8
	.align		8
.nv.constant4:
        /*0000*/ 	.dword	vprintf
	.align		8
        /*0008*/ 	.dword	$str


//--------------------- .text._Z6kernelv          --------------------------
	.section	.text._Z6kernelv,"ax",@progbits
	.align	128
        .global         _Z6kernelv
        .type           _Z6kernelv,@function
        .size           _Z6kernelv,(.L_x_82 - _Z6kernelv)
        .other          _Z6kernelv,@"STO_CUDA_ENTRY STV_DEFAULT"
_Z6kernelv:
.text._Z6kernelv:
[----:B------:R-:W0:Y:S01]  /*0000*/  LDC R1, c[0x0][0x37c] ;  /* 0x0000df00ff017b82 */ /* 0x000e220000000800 */
[----:B------:R-:W1:Y:S01]  /*0010*/  LDCU UR4, c[0x0][0x2f8] ;  /* 0x00005f00ff0477ac */ /* 0x000e620008000800 */
[----:B------:R-:W-:Y:S02]  /*0020*/  HFMA2 R11, -RZ, RZ, 0, 5.9604644775390625e-08 ;  /* 0x00000001ff0b7431 */ /* 0x000fe400000001ff */
[----:B0-----:R-:W-:Y:S01]  /*0030*/  VIADD R1, R1, 0xfffffff0 ;  /* 0xfffffff001017836 */ /* 0x001fe20000000000 */
[----:B------:R-:W-:Y:S01]  /*0040*/  MOV R2, 0x0 ;  /* 0x0000000000027802 */ /* 0x000fe20000000f00 */
[----:B------:R-:W-:Y:S01]  /*0050*/  IMAD.MOV.U32 R10, RZ, RZ, 0x1 ;  /* 0x00000001ff0a7424 */ /* 0x000fe200078e00ff */
[----:B------:R-:W0:Y:S02]  /*0060*/  LDCU UR5, c[0x0][0x2fc] ;  /* 0x00005f80ff0577ac */ /* 0x000e240008000800 */
[----:B------:R2:W3:Y:S02]  /*0070*/  LDC.64 R8, c[0x4][R2] ;  /* 0x0100000002087b82 */ /* 0x0004e40000000a00 */
[----:B------:R2:W-:Y:S01]  /*0080*/  STL.64 [R1], R10 ;  /* 0x0000000a01007387 */ /* 0x0005e20000100a00 */
[----:B------:R-:W4:Y:S03]  /*0090*/  LDCU.64 UR6, c[0x4][0x8] ;  /* 0x01000100ff0677ac */ /* 0x000f260008000a00 */
[----:B------:R2:W-:Y:S01]  /*00a0*/  STL [R1+0x8], R10 ;  /* 0x0000080a01007387 */ /* 0x0005e20000100800 */
[----:B-1----:R-:W-:-:S05]  /*00b0*/  IADD3 R16, P0, PT, R1, UR4, RZ ;  /* 0x0000000401107c10 */ /* 0x002fca000ff1e0ff */
[----:B0-----:R-:W-:Y:S02]  /*00c0*/  IMAD.X R17, RZ, RZ, UR5, P0 ;  /* 0x00000005ff117e24 */ /* 0x001fe400080e06ff */
[----:B------:R-:W-:Y:S02]  /*00d0*/  IMAD.MOV.U32 R6, RZ, RZ, R16 ;  /* 0x000000ffff067224 */ /* 0x000fe400078e0010 */
[----:B------:R-:W-:Y:S01]  /*00e0*/  IMAD.MOV.U32 R7, RZ, RZ, R17 ;  /* 0x000000ffff077224 */ /* 0x000fe200078e0011 */
[----:B----4-:R-:W-:Y:S01]  /*00f0*/  MOV R5, UR7 ;  /* 0x0000000700057c02 */ /* 0x010fe20008000f00 */
[----:B--2---:R-:W-:-:S07]  /*0100*/  IMAD.U32 R4, RZ, RZ, UR6 ;  /* 0x00000006ff047e24 */ /* 0x004fce000f8e00ff */
[----:B------:R-:W-:-:S07]  /*0110*/  LEPC R20, `(.L_x_0) ;  /* 0x000000001014794e */ /* 0x000fce0000000000 */
[----:B---3--:R-:W-:Y:S05]  /*0120*/  CALL.ABS.NOINC R8 ;  /* 0x0000000008007343 */ /* 0x008fea0003c00000 */
.L_x_0:
[----:B------:R-:W-:Y:S02]  /*0130*/  HFMA2 R8, -RZ, RZ, 0, 5.9604644775390625e-08 ;  /* 0x00000001ff087431 */ /* 0x000fe400000001ff */
[----:B------:R-:W-:Y:S01]  /*0140*/  IMAD.MOV.U32 R9, RZ, RZ, 0x2 ;  /* 0x00000002ff097424 */ /* 0x000fe200078e00ff */
[----:B------:R0:W1:Y:S01]  /*0150*/  LDC.64 R10, c[0x4][R2] ;  /* 0x01000000020a7b82 */ /* 0x0000620000000a00 */
[----:B------:R-:W2:Y:S01]  /*0160*/  LDCU.64 UR4, c[0x4][0x8] ;  /* 0x01000100ff0477ac */ /* 0x000ea20008000a00 */
[----:B------:R-:W-:Y:S02]  /*0170*/  IMAD.MOV.U32 R6, RZ, RZ, R16 ;  /* 0x000000ffff067224 */ /* 0x000fe400078e0010 */
[----:B------:R0:W-:Y:S01]  /*0180*/  STL [R1+0x8], R9 ;  /* 0x0000080901007387 */ /* 0x0001e20000100800 */
[----:B------:R-:W-:-:S03]  /*0190*/  IMAD.MOV.U32 R7, RZ, RZ, R17 ;  /* 0x000000ffff077224 */ /* 0x000fc600078e0011 */
[----:B------:R0:W-:Y:S01]  /*01a0*/  STL.64 [R1], R8 ;  /* 0x0000000801007387 */ /* 0x0001e20000100a00 */
[----:B--2---:R-:W-:Y:S01]  /*01b0*/  IMAD.U32 R4, RZ, RZ, UR4 ;  /* 0x00000004ff047e24 */ /* 0x004fe2000f8e00ff */
[----:B0-----:R-:W-:-:S07]  /*01c0*/  MOV R5, UR5 ;  /* 0x0000000500057c02 */ /* 0x001fce0008000f00 */
[----:B------:R-:W-:-:S07]  /*01d0*/  LEPC R20, `(.L_x_1) ;  /* 0x000000001014794e */ /* 0x000fce0000000000 */
[----:B-1----:R-:W-:Y:S05]  /*01e0*/  CALL.ABS.NOINC R10 ;  /* 0x000000000a007343 */ /* 0x002fea0003c00000 */
.L_x_1:
        /* <DEDUP_REMOVED lines=12> */
.L_x_2:
        /* <DEDUP_REMOVED lines=12> */
.L_x_3:
        /* <DEDUP_REMOVED lines=12> */
.L_x_4:
        /* <DEDUP_REMOVED lines=12> */
.L_x_5:
        /* <DEDUP_REMOVED lines=12> */
.L_x_6:
        /* <DEDUP_REMOVED lines=12> */
.L_x_7:
        /* <DEDUP_REMOVED lines=12> */
.L_x_8:
[----:B------:R-:W-:Y:S02]  /*0730*/  HFMA2 R8, -RZ, RZ, 0, 1.1920928955078125e-07 ;  /* 0x00000002ff087431 */ /* 0x000fe400000001ff */
[----:B------:R-:W-:Y:S01]  /*0740*/  IMAD.MOV.U32 R9, RZ, RZ, 0x1 ;  /* 0x00000001ff097424 */ /* 0x000fe200078e00ff */
[----:B------:R0:W1:Y:S01]  /*0750*/  LDC.64 R10, c[0x4][R2] ;  /* 0x01000000020a7b82 */ /* 0x0000620000000a00 */
[----:B------:R-:W-:Y:S01]  /*0760*/  IMAD.MOV.U32 R0, RZ, RZ, 0x2 ;  /* 0x00000002ff007424 */ /* 0x000fe200078e00ff */
[----:B------:R-:W2:Y:S01]  /*0770*/  LDCU.64 UR4, c[0x4][0x8] ;  /* 0x01000100ff0477ac */ /* 0x000ea20008000a00 */
[----:B------:R-:W-:Y:S01]  /*0780*/  IMAD.MOV.U32 R6, RZ, RZ, R16 ;  /* 0x000000ffff067224 */ /* 0x000fe200078e0010 */
[----:B------:R-:W-:Y:S01]  /*0790*/  MOV R7, R17 ;  /* 0x0000001100077202 */ /* 0x000fe20000000f00 */
[----:B------:R0:W-:Y:S04]  /*07a0*/  STL.64 [R1], R8 ;  /* 0x0000000801007387 */ /* 0x0001e80000100a00 */
[----:B------:R0:W-:Y:S01]  /*07b0*/  STL [R1+0x8], R0 ;  /* 0x0000080001007387 */ /* 0x0001e20000100800 */
[----:B--2---:R-:W-:Y:S01]  /*07c0*/  MOV R4, UR4 ;  /* 0x0000000400047c02 */ /* 0x004fe20008000f00 */
[----:B0-----:R-:W-:-:S07]  /*07d0*/  IMAD.U32 R5, RZ, RZ, UR5 ;  /* 0x00000005ff057e24 */ /* 0x001fce000f8e00ff */
[----:B------:R-:W-:-:S07]  /*07e0*/  LEPC R20, `(.L_x_9) ;  /* 0x000000001014794e */ /* 0x000fce0000000000 */
[----:B-1----:R-:W-:Y:S05]  /*07f0*/  CALL.ABS.NOINC R10 ;  /* 0x000000000a007343 */ /* 0x002fea0003c00000 */
.L_x_9:
[----:B------:R-:W-:Y:S02]  /*0800*/  HFMA2 R0, -RZ, RZ, 0, 2.384185791015625e-07 ;  /* 0x00000004ff007431 */ /* 0x000fe400000001ff */
[----:B------:R-:W-:Y:S01]  /*0810*/  IMAD.MOV.U32 R8, RZ, RZ, 0x2 ;  /* 0x00000002ff087424 */ /* 0x000fe200078e00ff */
[----:B------:R0:W1:Y:S01]  /*0820*/  LDC.64 R10, c[0x4][R2] ;  /* 0x01000000020a7b82 */ /* 0x0000620000000a00 */
[----:B------:R-:W-:Y:S01]  /*0830*/  IMAD.MOV.U32 R9, RZ, RZ, 0x2 ;  /* 0x00000002ff097424 */ /* 0x000fe200078e00ff */
[----:B------:R-:W2:Y:S01]  /*0840*/  LDCU.64 UR4, c[0x4][0x8] ;  /* 0x01000100ff0477ac */ /* 0x000ea20008000a00 */
[----:B------:R-:W-:Y:S01]  /*0850*/  MOV R6, R16 ;  /* 0x0000001000067202 */ /* 0x000fe20000000f00 */
[----:B------:R-:W-:Y:S01]  /*0860*/  IMAD.MOV.U32 R7, RZ, RZ, R17 ;  /* 0x000000ffff077224 */ /* 0x000fe200078e0011 */
[----:B------:R0:W-:Y:S04]  /*0870*/  STL [R1+0x8], R0 ;  /* 0x0000080001007387 */ /* 0x0001e80000100800 */
[----:B------:R0:W-:Y:S01]  /*0880*/  STL.64 [R1], R8 ;  /* 0x0000000801007387 */ /* 0x0001e20000100a00 */
[----:B--2---:R-:W-:-:S02]  /*0890*/  IMAD.U32 R4, RZ, RZ, UR4 ;  /* 0x00000004ff047e24 */ /* 0x004fc4000f8e00ff */
[----:B0-----:R-:W-:-:S07]  /*08a0*/  IMAD.U32 R5, RZ, RZ, UR5 ;  /* 0x00000005ff057e24 */ /* 0x001fce000f8e00ff */
[----:B------:R-:W-:-:S07]  /*08b0*/  LEPC R20, `(.L_x_10) ;  /* 0x000000001014794e */ /* 0x000fce0000000000 */
[----:B-1----:R-:W-:Y:S05]  /*08c0*/  CALL.ABS.NOINC R10 ;  /* 0x000000000a007343 */ /* 0x002fea0003c00000 */
.L_x_10:
[----:B------:R-:W-:Y:S02]  /*08d0*/  HFMA2 R9, -RZ, RZ, 0, 1.78813934326171875e-07 ;  /* 0x00000003ff097431 */ /* 0x000fe400000001ff */
[----:B------:R-:W-:Y:S01]  /*08e0*/  IMAD.MOV.U32 R8, RZ, RZ, 0x2 ;  /* 0x00000002ff087424 */ /* 0x000fe200078e00ff */
[----:B------:R0:W1:Y:S01]  /*08f0*/  LDC.64 R10, c[0x4][R2] ;  /* 0x01000000020a7b82 */ /* 0x0000620000000a00 */
[----:B------:R-:W-:Y:S01]  /*0900*/  IMAD.MOV.U32 R0, RZ, RZ, 0x6 ;  /* 0x00000006ff007424 */ /* 0x000fe200078e00ff */
[----:B------:R-:W2:Y:S01]  /*0910*/  LDCU.64 UR4, c[0x4][0x8] ;  /* 0x01000100ff0477ac */ /* 0x000ea20008000a00 */
[----:B------:R-:W-:Y:S01]  /*0920*/  IMAD.MOV.U32 R6, RZ, RZ, R16 ;  /* 0x000000ffff067224 */ /* 0x000fe200078e0010 */
[----:B------:R0:W-:Y:S01]  /*0930*/  STL.64 [R1], R8 ;  /* 0x0000000801007387 */ /* 0x0001e20000100a00 */
[----:B------:R-:W-:-:S03]  /*0940*/  IMAD.MOV.U32 R7, RZ, RZ, R17 ;  /* 0x000000ffff077224 */ /* 0x000fc600078e0011 */
[----:B------:R0:W-:Y:S01]  /*0950*/  STL [R1+0x8], R0 ;  /* 0x0000080001007387 */ /* 0x0001e20000100800 */
[----:B--2---:R-:W-:Y:S01]  /*0960*/  IMAD.U32 R4, RZ, RZ, UR4 ;  /* 0x00000004ff047e24 */ /* 0x004fe2000f8e00ff */
[----:B0-----:R-:W-:-:S07]  /*0970*/  MOV R5, UR5 ;  /* 0x0000000500057c02 */ /* 0x001fce0008000f00 */
[----:B------:R-:W-:-:S07]  /*0980*/  LEPC R20, `(.L_x_11) ;  /* 0x000000001014794e */ /* 0x000fce0000000000 */
[----:B-1----:R-:W-:Y:S05]  /*0990*/  CALL.ABS.NOINC R10 ;  /* 0x000000000a007343 */ /* 0x002fea0003c00000 */
.L_x_11:
        /* <DEDUP_REMOVED lines=13> */
.L_x_12:
[----:B------:R-:W-:Y:S02]  /*0a70*/  HFMA2 R0, -RZ, RZ, 0, 5.9604644775390625e-07 ;  /* 0x0000000aff007431 */ /* 0x000fe400000001ff */
        /* <DEDUP_REMOVED lines=12> */
.L_x_13:
[----:B------:R-:W-:Y:S02]  /*0b40*/  HFMA2 R9, -RZ, RZ, 0, 3.5762786865234375e-07 ;  /* 0x00000006ff097431 */ /* 0x000fe400000001ff */
        /* <DEDUP_REMOVED lines=12> */
.L_x_14:
        /* <DEDUP_REMOVED lines=13> */
.L_x_15:
[----:B------:R-:W-:Y:S02]  /*0ce0*/  HFMA2 R0, -RZ, RZ, 0, 9.5367431640625e-07 ;  /* 0x00000010ff007431 */ /* 0x000fe400000001ff */
        /* <DEDUP_REMOVED lines=12> */
.L_x_16:
[----:B------:R-:W-:Y:S02]  /*0db0*/  HFMA2 R9, -RZ, RZ, 0, 5.36441802978515625e-07 ;  /* 0x00000009ff097431 */ /* 0x000fe400000001ff */
        /* <DEDUP_REMOVED lines=12> */
.L_x_17:
[----:B------:R-:W-:Y:S02]  /*0e80*/  HFMA2 R8, -RZ, RZ, 0, 1.78813934326171875e-07 ;  /* 0x00000003ff087431 */ /* 0x000fe400000001ff */
        /* <DEDUP_REMOVED lines=12> */
.L_x_18:
[----:B------:R-:W-:Y:S02]  /*0f50*/  HFMA2 R0, -RZ, RZ, 0, 3.5762786865234375e-07 ;  /* 0x00000006ff007431 */ /* 0x000fe400000001ff */
        /* <DEDUP_REMOVED lines=12> */
.L_x_19:
        /* <DEDUP_REMOVED lines=13> */
.L_x_20:
        /* <DEDUP_REMOVED lines=13> */
.L_x_21:
[----:B------:R-:W-:Y:S02]  /*11c0*/  HFMA2 R0, -RZ, RZ, 0, 8.94069671630859375e-07 ;  /* 0x0000000fff007431 */ /* 0x000fe400000001ff */
        /* <DEDUP_REMOVED lines=12> */
.L_x_22:
        /* <DEDUP_REMOVED lines=13> */
.L_x_23:
        /* <DEDUP_REMOVED lines=13> */
.L_x_24:
[----:B------:R-:W-:Y:S02]  /*1430*/  HFMA2 R0, -RZ, RZ, 0, 1.430511474609375e-06 ;  /* 0x00000018ff007431 */ /* 0x000fe400000001ff */
        /* <DEDUP_REMOVED lines=12> */
.L_x_25:
        /* <DEDUP_REMOVED lines=13> */
.L_x_26:
[----:B------:R-:W-:Y:S02]  /*15d0*/  HFMA2 R8, -RZ, RZ, 0, 2.384185791015625e-07 ;  /* 0x00000004ff087431 */ /* 0x000fe400000001ff */
        /* <DEDUP_REMOVED lines=12> */
.L_x_27:
[----:B------:R-:W-:Y:S02]  /*16a0*/  HFMA2 R0, -RZ, RZ, 0, 4.76837158203125e-07 ;  /* 0x00000008ff007431 */ /* 0x000fe400000001ff */
        /* <DEDUP_REMOVED lines=12> */
.L_x_28:
        /* <DEDUP_REMOVED lines=13> */
.L_x_29:
        /* <DEDUP_REMOVED lines=13> */
.L_x_30:
[----:B------:R-:W-:Y:S02]  /*1910*/  HFMA2 R0, -RZ, RZ, 0, 1.1920928955078125e-06 ;  /* 0x00000014ff007431 */ /* 0x000fe400000001ff */
        /* <DEDUP_REMOVED lines=12> */
.L_x_31:
        /* <DEDUP_REMOVED lines=13> */
.L_x_32:
        /* <DEDUP_REMOVED lines=13> */
.L_x_33:
[----:B------:R-:W-:Y:S02]  /*1b80*/  HFMA2 R0, -RZ, RZ, 0, 1.9073486328125e-06 ;  /* 0x00000020ff007431 */ /* 0x000fe400000001ff */
        /* <DEDUP_REMOVED lines=12> */
.L_x_34:
[----:B------:R-:W-:Y:S02]  /*1c50*/  HFMA2 R9, -RZ, RZ, 0, 5.36441802978515625e-07 ;  /* 0x00000009ff097431 */ /* 0x000fe400000001ff */
[----:B------:R-:W-:Y:S01]  /*1c60*/  IMAD.MOV.U32 R8, RZ, RZ, 0x4 ;  /* 0x00000004ff087424 */ /* 0x000fe200078e00ff */
[----:B------:R0:W1:Y:S01]  /*1c70*/  LDC.64 R10, c[0x4][R2] ;  /* 0x01000000020a7b82 */ /* 0x0000620000000a00 */
[----:B------:R-:W-:Y:S01]  /*1c80*/  IMAD.MOV.U32 R0, RZ, RZ, 0x24 ;  /* 0x00000024ff007424 */ /* 0x000fe200078e00ff */
[----:B------:R-:W2:Y:S01]  /*1c90*/  LDCU.64 UR4, c[0x4][0x8] ;  /* 0x01000100ff0477ac */ /* 0x000ea20008000a00 */
[----:B------:R-:W-:Y:S01]  /*1ca0*/  MOV R6, R16 ;  /* 0x0000001000067202 */ /* 0x000fe20000000f00 */
[----:B------:R-:W-:Y:S01]  /*1cb0*/  IMAD.MOV.U32 R7, RZ, RZ, R17 ;  /* 0x000000ffff077224 */ /* 0x000fe200078e0011 */
[----:B------:R0:W-:Y:S04]  /*1cc0*/  STL.64 [R1], R8 ;  /* 0x0000000801007387 */ /* 0x0001e80000100a00 */
[----:B------:R0:W-:Y:S01]  /*1cd0*/  STL [R1+0x8], R0 ;  /* 0x0000080001007387 */ /* 0x0001e20000100800 */
[----:B--2---:R-:W-:Y:S01]  /*1ce0*/  MOV R4, UR4 ;  /* 0x0000000400047c02 */ /* 0x004fe20008000f00 */
[----:B0-----:R-:W-:-:S07]  /*1cf0*/  IMAD.U32 R5, RZ, RZ, UR5 ;  /* 0x00000005ff057e24 */ /* 0x001fce000f8e00ff */
[----:B------:R-:W-:-:S07]  /*1d00*/  LEPC R20, `(.L_x_35) ;  /* 0x000000001014794e */ /* 0x000fce0000000000 */
[----:B-1----:R-:W-:Y:S05]  /*1d10*/  CALL.ABS.NOINC R10 ;  /* 0x000000000a007343 */ /* 0x002fea0003c00000 */
.L_x_35:
[----:B------:R-:W-:Y:S02]  /*1d20*/  HFMA2 R8, -RZ, RZ, 0, 2.98023223876953125e-07 ;  /* 0x00000005ff087431 */ /* 0x000fe400000001ff */
[----:B------:R-:W-:Y:S01]  /*1d30*/  IMAD.MOV.U32 R9, RZ, RZ, 0x1 ;  /* 0x00000001ff097424 */ /* 0x000fe200078e00ff */
[----:B------:R-:W-:Y:S01]  /*1d40*/  MOV R0, 0x5 ;  /* 0x0000000500007802 */ /* 0x000fe20000000f00 */
[----:B------:R0:W1:Y:S01]  /*1d50*/  LDC.64 R10, c[0x4][R2] ;  /* 0x01000000020a7b82 */ /* 0x0000620000000a00 */
[----:B------:R-:W2:Y:S01]  /*1d60*/  LDCU.64 UR4, c[0x4][0x8] ;  /* 0x01000100ff0477ac */ /* 0x000ea20008000a00 */
[----:B------:R-:W-:Y:S01]  /*1d70*/  IMAD.MOV.U32 R6, RZ, RZ, R16 ;  /* 0x000000ffff067224 */ /* 0x000fe200078e0010 */
[----:B------:R-:W-:Y:S01]  /*1d80*/  MOV R7, R17 ;  /* 0x0000001100077202 */ /* 0x000fe20000000f00 */
[----:B------:R0:W-:Y:S04]  /*1d90*/  STL.64 [R1], R8 ;  /* 0x0000000801007387 */ /* 0x0001e80000100a00 */
[----:B------:R0:W-:Y:S01]  /*1da0*/  STL [R1+0x8], R0 ;  /* 0x0000080001007387 */ /* 0x0001e20000100800 */
[----:B--2---:R-:W-:Y:S01]  /*1db0*/  IMAD.U32 R4, RZ, RZ, UR4 ;  /* 0x00000004ff047e24 */ /* 0x004fe2000f8e00ff */
[----:B0-----:R-:W-:-:S07]  /*1dc0*/  MOV R5, UR5 ;  /* 0x0000000500057c02 */ /* 0x001fce0008000f00 */
[----:B------:R-:W-:-:S07]  /*1dd0*/  LEPC R20, `(.L_x_36) ;  /* 0x000000001014794e */ /* 0x000fce0000000000 */
[----:B-1----:R-:W-:Y:S05]  /*1de0*/  CALL.ABS.NOINC R10 ;  /* 0x000000000a007343 */ /* 0x002fea0003c00000 */
.L_x_36:
[----:B------:R-:W-:Y:S02]  /*1df0*/  HFMA2 R9, -RZ, RZ, 0, 1.1920928955078125e-07 ;  /* 0x00000002ff097431 */ /* 0x000fe400000001ff */
        /* <DEDUP_REMOVED lines=12> */
.L_x_37:
        /* <DEDUP_REMOVED lines=13> */
.L_x_38:
[----:B------:R-:W-:Y:S02]  /*1f90*/  HFMA2 R9, -RZ, RZ, 0, 2.384185791015625e-07 ;  /* 0x00000004ff097431 */ /* 0x000fe400000001ff */
        /* <DEDUP_REMOVED lines=12> */
.L_x_39:
        /* <DEDUP_REMOVED lines=13> */
.L_x_40:
[----:B------:R-:W-:Y:S02]  /*2130*/  HFMA2 R9, -RZ, RZ, 0, 3.5762786865234375e-07 ;  /* 0x00000006ff097431 */ /* 0x000fe400000001ff */
        /* <DEDUP_REMOVED lines=12> */
.L_x_41:
        /* <DEDUP_REMOVED lines=13> */
.L_x_42:
[----:B------:R-:W-:Y:S02]  /*22d0*/  HFMA2 R9, -RZ, RZ, 0, 4.76837158203125e-07 ;  /* 0x00000008ff097431 */ /* 0x000fe400000001ff */
        /* <DEDUP_REMOVED lines=12> */
.L_x_43:
        /* <DEDUP_REMOVED lines=13> */
.L_x_44:
[----:B------:R-:W-:Y:S02]  /*2470*/  HFMA2 R9, -RZ, RZ, 0, 5.9604644775390625e-08 ;  /* 0x00000001ff097431 */ /* 0x000fe400000001ff */
        /* <DEDUP_REMOVED lines=12> */
.L_x_45:
[----:B------:R-:W-:Y:S02]  /*2540*/  HFMA2 R8, -RZ, RZ, 0, 3.5762786865234375e-07 ;  /* 0x00000006ff087431 */ /* 0x000fe400000001ff */
        /* <DEDUP_REMOVED lines=12> */
.L_x_46:
[----:B------:R-:W-:Y:S02]  /*2610*/  HFMA2 R9, -RZ, RZ, 0, 1.78813934326171875e-07 ;  /* 0x00000003ff097431 */ /* 0x000fe400000001ff */
        /* <DEDUP_REMOVED lines=12> */
.L_x_47:
        /* <DEDUP_REMOVED lines=13> */
.L_x_48:
[----:B------:R-:W-:Y:S02]  /*27b0*/  HFMA2 R9, -RZ, RZ, 0, 2.98023223876953125e-07 ;  /* 0x00000005ff097431 */ /* 0x000fe400000001ff */
        /* <DEDUP_REMOVED lines=12> */
.L_x_49:
        /* <DEDUP_REMOVED lines=13> */
.L_x_50:
[----:B------:R-:W-:Y:S02]  /*2950*/  HFMA2 R9, -RZ, RZ, 0, 4.17232513427734375e-07 ;  /* 0x00000007ff097431 */ /* 0x000fe400000001ff */
        /* <DEDUP_REMOVED lines=12> */
.L_x_51:
        /* <DEDUP_REMOVED lines=13> */
.L_x_52:
        /* <DEDUP_REMOVED lines=13> */
.L_x_53:
[----:B------:R-:W-:Y:S02]  /*2bc0*/  HFMA2 R8, -RZ, RZ, 0, 4.17232513427734375e-07 ;  /* 0x00000007ff087431 */ /* 0x000fe400000001ff */
        /* <DEDUP_REMOVED lines=12> */
.L_x_54:
        /* <DEDUP_REMOVED lines=13> */
.L_x_55:
        /* <DEDUP_REMOVED lines=13> */
.L_x_56:
        /* <DEDUP_REMOVED lines=13> */
.L_x_57:
        /* <DEDUP_REMOVED lines=13> */
.L_x_58:
        /* <DEDUP_REMOVED lines=13> */
.L_x_59:
        /* <DEDUP_REMOVED lines=13> */
.L_x_60:
        /* <DEDUP_REMOVED lines=13> */
.L_x_61:
        /* <DEDUP_REMOVED lines=13> */
.L_x_62:
        /* <DEDUP_REMOVED lines=13> */
.L_x_63:
[----:B------:R-:W-:Y:S02]  /*33e0*/  HFMA2 R8, -RZ, RZ, 0, 4.76837158203125e-07 ;  /* 0x00000008ff087431 */ /* 0x000fe400000001ff */
        /* <DEDUP_REMOVED lines=12> */
.L_x_64:
        /* <DEDUP_REMOVED lines=13> */
.L_x_65:
        /* <DEDUP_REMOVED lines=13> */
.L_x_66:
        /* <DEDUP_REMOVED lines=13> */
.L_x_67:
        /* <DEDUP_REMOVED lines=13> */
.L_x_68:
        /* <DEDUP_REMOVED lines=13> */
.L_x_69:
        /* <DEDUP_REMOVED lines=13> */
.L_x_70:
        /* <DEDUP_REMOVED lines=13> */
.L_x_71:
[----:B------:R-:W-:Y:S02]  /*3a60*/  HFMA2 R8, -RZ, RZ, 0, 5.36441802978515625e-07 ;  /* 0x00000009ff087431 */ /* 0x000fe400000001ff */
        /* <DEDUP_REMOVED lines=12> */
.L_x_72:
        /* <DEDUP_REMOVED lines=13> */
.L_x_73:
        /* <DEDUP_REMOVED lines=13> */
.L_x_74:
        /* <DEDUP_REMOVED lines=13> */
.L_x_75:
        /* <DEDUP_REMOVED lines=13> */
.L_x_76:
        /* <DEDUP_REMOVED lines=13> */
.L_x_77:
        /* <DEDUP_REMOVED lines=13> */
.L_x_78:
        /* <DEDUP_REMOVED lines=13> */
.L_x_79:
[----:B------:R-:W-:Y:S02]  /*40e0*/  HFMA2 R8, -RZ, RZ, 0, 5.36441802978515625e-07 ;  /* 0x00000009ff087431 */ /* 0x000fe400000001ff */
[----:B------:R-:W-:Y:S01]  /*40f0*/  IMAD.MOV.U32 R9, RZ, RZ, 0x9 ;  /* 0x00000009ff097424 */ /* 0x000fe200078e00ff */
[----:B------:R-:W-:Y:S01]  /*4100*/  MOV R0, 0x51 ;  /* 0x0000005100007802 */ /* 0x000fe20000000f00 */
[----:B------:R-:W0:Y:S01]  /*4110*/  LDC.64 R2, c[0x4][R2] ;  /* 0x0100000002027b82 */ /* 0x000e220000000a00 */
[----:B------:R-:W1:Y:S01]  /*4120*/  LDCU.64 UR4, c[0x4][0x8] ;  /* 0x01000100ff0477ac */ /* 0x000e620008000a00 */
[----:B------:R-:W-:Y:S01]  /*4130*/  IMAD.MOV.U32 R6, RZ, RZ, R16 ;  /* 0x000000ffff067224 */ /* 0x000fe200078e0010 */
[----:B------:R-:W-:Y:S01]  /*4140*/  MOV R7, R17 ;  /* 0x0000001100077202 */ /* 0x000fe20000000f00 */
[----:B------:R2:W-:Y:S04]  /*4150*/  STL.64 [R1], R8 ;  /* 0x0000000801007387 */ /* 0x0005e80000100a00 */
[----:B------:R2:W-:Y:S01]  /*4160*/  STL [R1+0x8], R0 ;  /* 0x0000080001007387 */ /* 0x0005e20000100800 */
[----:B-1----:R-:W-:Y:S01]  /*4170*/  IMAD.U32 R4, RZ, RZ, UR4 ;  /* 0x00000004ff047e24 */ /* 0x002fe2000f8e00ff */
[----:B--2---:R-:W-:-:S07]  /*4180*/  MOV R5, UR5 ;  /* 0x0000000500057c02 */ /* 0x004fce0008000f00 */
[----:B------:R-:W-:-:S07]  /*4190*/  LEPC R20, `(.L_x_80) ;  /* 0x000000001014794e */ /* 0x000fce0000000000 */
[----:B0-----:R-:W-:Y:S05]  /*41a0*/  CALL.ABS.NOINC R2 ;  /* 0x0000000002007343 */ /* 0x001fea0003c00000 */
.L_x_80:
[----:B------:R-:W-:Y:S05]  /*41b0*/  EXIT ;  /* 0x000000000000794d */ /* 0x000fea0003800000 */
.L_x_81:
[----:B------:R-:W-:-:S00]  /*41c0*/  BRA `(.L_x_81) ;  /* 0xfffffffc00fc7947 */ /* 0x000fc0000383ffff */
[----:B------:R-:W-:-:S00]  /*41d0*/  NOP ;  /* 0x0000000000007918 */ /* 0x000fc00000000000 */
        /* <DEDUP_REMOVED lines=10> */
.L_x_82:


//--------------------- .nv.global.init           --------------------------
	.section	.nv.global.init,"aw",@progbits
.nv.global.init:
	.type		$str,@object
	.size		$str,(.L_0 - $str)
$str:
        /*0000*/ 	.byte	0x25, 0x64, 0x78, 0x25, 0x64, 0x3d, 0x25, 0x64, 0x0a, 0x00
.L_0:


//--------------------- .nv.shared.reserved.0     --------------------------
	.section	.nv.shared.reserved.0,"aw",@nobits
	.weak		__nv_reservedSMEM_offset_0_alias
	.size		__nv_reservedSMEM_offset_0_alias, 0, 64
	.other		__nv_reservedSMEM_offset_0_alias,@"STO_CUDA_RESERVED_SHARED STV_DEFAULT"
__nv_reservedSMEM_offset_0_alias:
	.zero		0
	.zero		64


//--------------------- .nv.constant0._Z6kernelv  --------------------------
	.section	.nv.constant0._Z6kernelv,"a",@progbits
	.sectionflags	@""
	.align	4
.nv.constant0._Z6kernelv:
	.zero		896


//--------------------- SYMBOLS --------------------------

	.type		.nv.reservedSmem.offset0,@object
	.size		.nv.reservedSmem.offset0,0x4
	.type		vprintf,@function
